//
// Generated by NVIDIA NVVM Compiler
//
// Compiler Build ID: CL-36424714
// Cuda compilation tools, release 13.0, V13.0.88
// Based on NVVM 20.0.0
//

.version 9.0
.target sm_100
.address_size 64

	// .globl	_Z12matmulVecMulPfS_S_ii

.visible .entry _Z12matmulVecMulPfS_S_ii(
	.param .u64 .ptr .align 1 _Z12matmulVecMulPfS_S_ii_param_0,
	.param .u64 .ptr .align 1 _Z12matmulVecMulPfS_S_ii_param_1,
	.param .u64 .ptr .align 1 _Z12matmulVecMulPfS_S_ii_param_2,
	.param .u32 _Z12matmulVecMulPfS_S_ii_param_3,
	.param .u32 _Z12matmulVecMulPfS_S_ii_param_4
)
{
	.reg .pred 	%p<11>;
	.reg .b32 	%r<38>;
	.reg .b32 	%f<112>;
	.reg .b64 	%rd<31>;

	ld.param.u64 	%rd11, [_Z12matmulVecMulPfS_S_ii_param_0];
	ld.param.u64 	%rd12, [_Z12matmulVecMulPfS_S_ii_param_1];
	ld.param.u64 	%rd10, [_Z12matmulVecMulPfS_S_ii_param_2];
	ld.param.u32 	%r24, [_Z12matmulVecMulPfS_S_ii_param_3];
	ld.param.u32 	%r23, [_Z12matmulVecMulPfS_S_ii_param_4];
	cvta.to.global.u64 	%rd1, %rd12;
	cvta.to.global.u64 	%rd2, %rd11;
	mov.u32 	%r25, %ntid.x;
	mov.u32 	%r26, %ctaid.x;
	mov.u32 	%r27, %tid.x;
	mad.lo.s32 	%r1, %r25, %r26, %r27;
	setp.ge.s32 	%p1, %r1, %r24;
	@%p1 bra 	$L__BB0_15;
	setp.lt.s32 	%p2, %r23, 1;
	mov.f32 	%f111, 0f00000000;
	@%p2 bra 	$L__BB0_14;
	mul.lo.s32 	%r2, %r23, %r1;
	and.b32  	%r3, %r23, 15;
	setp.lt.u32 	%p3, %r23, 16;
	mov.f32 	%f111, 0f00000000;
	mov.b32 	%r34, 0;
	@%p3 bra 	$L__BB0_5;
	and.b32  	%r34, %r23, 2147483632;
	neg.s32 	%r32, %r34;
	add.s64 	%rd3, %rd2, 32;
	add.s64 	%rd29, %rd1, 32;
	mov.f32 	%f111, 0f00000000;
	mov.u32 	%r31, %r2;
$L__BB0_4:
	.pragma "nounroll";
	mul.wide.s32 	%rd13, %r31, 4;
	add.s64 	%rd14, %rd3, %rd13;
	ld.global.f32 	%f18, [%rd14+-32];
	ld.global.f32 	%f19, [%rd29+-32];
	fma.rn.f32 	%f20, %f18, %f19, %f111;
	ld.global.f32 	%f21, [%rd14+-28];
	ld.global.f32 	%f22, [%rd29+-28];
	fma.rn.f32 	%f23, %f21, %f22, %f20;
	ld.global.f32 	%f24, [%rd14+-24];
	ld.global.f32 	%f25, [%rd29+-24];
	fma.rn.f32 	%f26, %f24, %f25, %f23;
	ld.global.f32 	%f27, [%rd14+-20];
	ld.global.f32 	%f28, [%rd29+-20];
	fma.rn.f32 	%f29, %f27, %f28, %f26;
	ld.global.f32 	%f30, [%rd14+-16];
	ld.global.f32 	%f31, [%rd29+-16];
	fma.rn.f32 	%f32, %f30, %f31, %f29;
	ld.global.f32 	%f33, [%rd14+-12];
	ld.global.f32 	%f34, [%rd29+-12];
	fma.rn.f32 	%f35, %f33, %f34, %f32;
	ld.global.f32 	%f36, [%rd14+-8];
	ld.global.f32 	%f37, [%rd29+-8];
	fma.rn.f32 	%f38, %f36, %f37, %f35;
	ld.global.f32 	%f39, [%rd14+-4];
	ld.global.f32 	%f40, [%rd29+-4];
	fma.rn.f32 	%f41, %f39, %f40, %f38;
	ld.global.f32 	%f42, [%rd14];
	ld.global.f32 	%f43, [%rd29];
	fma.rn.f32 	%f44, %f42, %f43, %f41;
	ld.global.f32 	%f45, [%rd14+4];
	ld.global.f32 	%f46, [%rd29+4];
	fma.rn.f32 	%f47, %f45, %f46, %f44;
	ld.global.f32 	%f48, [%rd14+8];
	ld.global.f32 	%f49, [%rd29+8];
	fma.rn.f32 	%f50, %f48, %f49, %f47;
	ld.global.f32 	%f51, [%rd14+12];
	ld.global.f32 	%f52, [%rd29+12];
	fma.rn.f32 	%f53, %f51, %f52, %f50;
	ld.global.f32 	%f54, [%rd14+16];
	ld.global.f32 	%f55, [%rd29+16];
	fma.rn.f32 	%f56, %f54, %f55, %f53;
	ld.global.f32 	%f57, [%rd14+20];
	ld.global.f32 	%f58, [%rd29+20];
	fma.rn.f32 	%f59, %f57, %f58, %f56;
	ld.global.f32 	%f60, [%rd14+24];
	ld.global.f32 	%f61, [%rd29+24];
	fma.rn.f32 	%f62, %f60, %f61, %f59;
	ld.global.f32 	%f63, [%rd14+28];
	ld.global.f32 	%f64, [%rd29+28];
	fma.rn.f32 	%f111, %f63, %f64, %f62;
	add.s32 	%r32, %r32, 16;
	add.s32 	%r31, %r31, 16;
	add.s64 	%rd29, %rd29, 64;
	setp.ne.s32 	%p4, %r32, 0;
	@%p4 bra 	$L__BB0_4;
$L__BB0_5:
	setp.eq.s32 	%p5, %r3, 0;
	@%p5 bra 	$L__BB0_14;
	and.b32  	%r11, %r23, 7;
	setp.lt.u32 	%p6, %r3, 8;
	@%p6 bra 	$L__BB0_8;
	add.s32 	%r29, %r34, %r2;
	mul.wide.s32 	%rd15, %r29, 4;
	add.s64 	%rd16, %rd2, %rd15;
	ld.global.f32 	%f66, [%rd16];
	mul.wide.u32 	%rd17, %r34, 4;
	add.s64 	%rd18, %rd1, %rd17;
	ld.global.f32 	%f67, [%rd18];
	fma.rn.f32 	%f68, %f66, %f67, %f111;
	ld.global.f32 	%f69, [%rd16+4];
	ld.global.f32 	%f70, [%rd18+4];
	fma.rn.f32 	%f71, %f69, %f70, %f68;
	ld.global.f32 	%f72, [%rd16+8];
	ld.global.f32 	%f73, [%rd18+8];
	fma.rn.f32 	%f74, %f72, %f73, %f71;
	ld.global.f32 	%f75, [%rd16+12];
	ld.global.f32 	%f76, [%rd18+12];
	fma.rn.f32 	%f77, %f75, %f76, %f74;
	ld.global.f32 	%f78, [%rd16+16];
	ld.global.f32 	%f79, [%rd18+16];
	fma.rn.f32 	%f80, %f78, %f79, %f77;
	ld.global.f32 	%f81, [%rd16+20];
	ld.global.f32 	%f82, [%rd18+20];
	fma.rn.f32 	%f83, %f81, %f82, %f80;
	ld.global.f32 	%f84, [%rd16+24];
	ld.global.f32 	%f85, [%rd18+24];
	fma.rn.f32 	%f86, %f84, %f85, %f83;
	ld.global.f32 	%f87, [%rd16+28];
	ld.global.f32 	%f88, [%rd18+28];
	fma.rn.f32 	%f111, %f87, %f88, %f86;
	add.s32 	%r34, %r34, 8;
$L__BB0_8:
	setp.eq.s32 	%p7, %r11, 0;
	@%p7 bra 	$L__BB0_14;
	and.b32  	%r14, %r23, 3;
	setp.lt.u32 	%p8, %r11, 4;
	@%p8 bra 	$L__BB0_11;
	add.s32 	%r30, %r34, %r2;
	mul.wide.s32 	%rd19, %r30, 4;
	add.s64 	%rd20, %rd2, %rd19;
	ld.global.f32 	%f90, [%rd20];
	mul.wide.u32 	%rd21, %r34, 4;
	add.s64 	%rd22, %rd1, %rd21;
	ld.global.f32 	%f91, [%rd22];
	fma.rn.f32 	%f92, %f90, %f91, %f111;
	ld.global.f32 	%f93, [%rd20+4];
	ld.global.f32 	%f94, [%rd22+4];
	fma.rn.f32 	%f95, %f93, %f94, %f92;
	ld.global.f32 	%f96, [%rd20+8];
	ld.global.f32 	%f97, [%rd22+8];
	fma.rn.f32 	%f98, %f96, %f97, %f95;
	ld.global.f32 	%f99, [%rd20+12];
	ld.global.f32 	%f100, [%rd22+12];
	fma.rn.f32 	%f111, %f99, %f100, %f98;
	add.s32 	%r34, %r34, 4;
$L__BB0_11:
	setp.eq.s32 	%p9, %r14, 0;
	@%p9 bra 	$L__BB0_14;
	mul.wide.u32 	%rd23, %r34, 4;
	add.s64 	%rd30, %rd1, %rd23;
	add.s32 	%r37, %r34, %r2;
	neg.s32 	%r36, %r14;
$L__BB0_13:
	.pragma "nounroll";
	mul.wide.s32 	%rd24, %r37, 4;
	add.s64 	%rd25, %rd2, %rd24;
	ld.global.f32 	%f101, [%rd25];
	ld.global.f32 	%f102, [%rd30];
	fma.rn.f32 	%f111, %f101, %f102, %f111;
	add.s64 	%rd30, %rd30, 4;
	add.s32 	%r37, %r37, 1;
	add.s32 	%r36, %r36, 1;
	setp.ne.s32 	%p10, %r36, 0;
	@%p10 bra 	$L__BB0_13;
$L__BB0_14:
	cvta.to.global.u64 	%rd26, %rd10;
	mul.wide.s32 	%rd27, %r1, 4;
	add.s64 	%rd28, %rd26, %rd27;
	st.global.f32 	[%rd28], %f111;
$L__BB0_15:
	ret;

}


// ===== COMPILED SASS (sm_100) =====

	.target	sm_100

	.elftype	@"ET_EXEC"


//--------------------- .note.nv.tkinfo           --------------------------
	.section	.note.nv.tkinfo,"",@"SHT_NOTE"
	.sectionflags	@"SHF_NOTE_NV_TKINFO"
	.tkinfo
        /*0018*/ 	.word	0x00000002
        /*0030*/ 	.string	""
        /*0030*/ 	.string	"ptxas"
        /*0030*/ 	.string	"Cuda compilation tools, release 13.0, V13.0.88"
        /*0030*/ 	.string	"Build cuda_13.0.r13.0/compiler.36424714_0"
        /*0030*/ 	.string	"-arch sm_100 -m 64 "



//--------------------- .note.nv.cuinfo           --------------------------
	.section	.note.nv.cuinfo,"",@"SHT_NOTE"
	.sectionflags	@"SHF_NOTE_NV_CUINFO"
        /*0018*/ 	.short	0x0002
        /*001a*/ 	.short	0x0064
        /*001c*/ 	.short	0x0082
	.zero		2


//--------------------- .nv.info                  --------------------------
	.section	.nv.info,"",@"SHT_CUDA_INFO"
	.align	4


	//----- nvinfo : EIATTR_REGCOUNT
	.align		4
        /*0000*/ 	.byte	0x04, 0x2f
        /*0002*/ 	.short	(.L_1 - .L_0)
	.align		4
.L_0:
        /*0004*/ 	.word	index@(_Z12matmulVecMulPfS_S_ii)
        /*0008*/ 	.word	0x0000001e


	//----- nvinfo : EIATTR_FRAME_SIZE
	.align		4
.L_1:
        /*000c*/ 	.byte	0x04, 0x11
        /*000e*/ 	.short	(.L_3 - .L_2)
	.align		4
.L_2:
        /*0010*/ 	.word	index@(_Z12matmulVecMulPfS_S_ii)
        /*0014*/ 	.word	0x00000000


	//----- nvinfo : EIATTR_MIN_STACK_SIZE
	.align		4
.L_3:
        /*0018*/ 	.byte	0x04, 0x12
        /*001a*/ 	.short	(.L_5 - .L_4)
	.align		4
.L_4:
        /*001c*/ 	.word	index@(_Z12matmulVecMulPfS_S_ii)
        /*0020*/ 	.word	0x00000000
.L_5:


//--------------------- .nv.compat                --------------------------
	.section	.nv.compat,"",@"SHT_CUDA_COMPAT_INFO"
	.align	4
        /*0000*/ 	.byte	0x02, 0x09, 0x00, 0x00, 0x02, 0x02, 0x01, 0x00, 0x02, 0x05, 0x05, 0x00, 0x03, 0x07, 0x01, 0x01
        /*0010*/ 	.byte	0x02, 0x03, 0x00, 0x00, 0x02, 0x06, 0x01, 0x00, 0x04, 0x0b, 0x08, 0x00, 0x09, 0x00, 0x00, 0x00
        /*0020*/ 	.byte	0x00, 0x00, 0x00, 0x00


//--------------------- .nv.info._Z12matmulVecMulPfS_S_ii --------------------------
	.section	.nv.info._Z12matmulVecMulPfS_S_ii,"",@"SHT_CUDA_INFO"
	.sectionflags	@""
	.align	4


	//----- nvinfo : EIATTR_CUDA_API_VERSION
	.align		4
        /*0000*/ 	.byte	0x04, 0x37
        /*0002*/ 	.short	(.L_7 - .L_6)
.L_6:
        /*0004*/ 	.word	0x00000082


	//----- nvinfo : EIATTR_KPARAM_INFO
	.align		4
.L_7:
        /*0008*/ 	.byte	0x04, 0x17
        /*000a*/ 	.short	(.L_9 - .L_8)
.L_8:
        /*000c*/ 	.word	0x00000000
        /*0010*/ 	.short	0x0004
        /*0012*/ 	.short	0x001c
        /*0014*/ 	.byte	0x00, 0xf0, 0x11, 0x00


	//----- nvinfo : EIATTR_KPARAM_INFO
	.align		4
.L_9:
        /*0018*/ 	.byte	0x04, 0x17
        /*001a*/ 	.short	(.L_11 - .L_10)
.L_10:
        /*001c*/ 	.word	0x00000000
        /*0020*/ 	.short	0x0003
        /*0022*/ 	.short	0x0018
        /*0024*/ 	.byte	0x00, 0xf0, 0x11, 0x00


	//----- nvinfo : EIATTR_KPARAM_INFO
	.align		4
.L_11:
        /*0028*/ 	.byte	0x04, 0x17
        /*002a*/ 	.short	(.L_13 - .L_12)
.L_12:
        /*002c*/ 	.word	0x00000000
        /*0030*/ 	.short	0x0002
        /*0032*/ 	.short	0x0010
        /*0034*/ 	.byte	0x00, 0xf5, 0x21, 0x00


	//----- nvinfo : EIATTR_KPARAM_INFO
	.align		4
.L_13:
        /*0038*/ 	.byte	0x04, 0x17
        /*003a*/ 	.short	(.L_15 - .L_14)
.L_14:
        /*003c*/ 	.word	0x00000000
        /*0040*/ 	.short	0x0001
        /*0042*/ 	.short	0x0008
        /*0044*/ 	.byte	0x00, 0xf5, 0x21, 0x00


	//----- nvinfo : EIATTR_KPARAM_INFO
	.align		4
.L_15:
        /*0048*/ 	.byte	0x04, 0x17
        /*004a*/ 	.short	(.L_17 - .L_16)
.L_16:
        /*004c*/ 	.word	0x00000000
        /*0050*/ 	.short	0x0000
        /*0052*/ 	.short	0x0000
        /*0054*/ 	.byte	0x00, 0xf5, 0x21, 0x00


	//----- nvinfo : EIATTR_SPARSE_MMA_MASK
	.align		4
.L_17:
        /*0058*/ 	.byte	0x03, 0x50
        /*005a*/ 	.short	0x0000


	//----- nvinfo : EIATTR_MAXREG_COUNT
	.align		4
        /*005c*/ 	.byte	0x03, 0x1b
        /*005e*/ 	.short	0x00ff


	//----- nvinfo : EIATTR_MERCURY_ISA_VERSION
	.align		4
        /*0060*/ 	.byte	0x03, 0x5f
        /*0062*/ 	.short	0x0101


	//----- nvinfo : EIATTR_VRC_CTA_INIT_COUNT
	.align		4
        /*0064*/ 	.byte	0x02, 0x4a
	.zero		1
	.zero		1


	//----- nvinfo : EIATTR_EXIT_INSTR_OFFSETS
	.align		4
        /*0068*/ 	.byte	0x04, 0x1c
        /*006a*/ 	.short	(.L_19 - .L_18)


	//   ....[0]....
.L_18:
        /*006c*/ 	.word	0x00000070


	//   ....[1]....
        /*0070*/ 	.word	0x00000a90


	//----- nvinfo : EIATTR_CBANK_PARAM_SIZE
	.align		4
.L_19:
        /*0074*/ 	.byte	0x03, 0x19
        /*0076*/ 	.short	0x0020


	//----- nvinfo : EIATTR_PARAM_CBANK
	.align		4
        /*0078*/ 	.byte	0x04, 0x0a
        /*007a*/ 	.short	(.L_21 - .L_20)
	.align		4
.L_20:
        /*007c*/ 	.word	index@(.nv.constant0._Z12matmulVecMulPfS_S_ii)
        /*0080*/ 	.short	0x0380
        /*0082*/ 	.short	0x0020


	//----- nvinfo : EIATTR_SW_WAR
	.align		4
.L_21:
        /*0084*/ 	.byte	0x04, 0x36
        /*0086*/ 	.short	(.L_23 - .L_22)
.L_22:
        /*0088*/ 	.word	0x00000008
.L_23:


//--------------------- .nv.callgraph             --------------------------
	.section	.nv.callgraph,"",@"SHT_CUDA_CALLGRAPH"
	.align	4
	.sectionentsize	8
	.align		4
        /*0000*/ 	.word	0x00000000
	.align		4
        /*0004*/ 	.word	0xffffffff
	.align		4
        /*0008*/ 	.word	0x00000000
	.align		4
        /*000c*/ 	.word	0xfffffffe
	.align		4
        /*0010*/ 	.word	0x00000000
	.align		4
        /*0014*/ 	.word	0xfffffffd
	.align		4
        /*0018*/ 	.word	0x00000000
	.align		4
        /*001c*/ 	.word	0xfffffffc


//--------------------- .text._Z12matmulVecMulPfS_S_ii --------------------------
	.section	.text._Z12matmulVecMulPfS_S_ii,"ax",@progbits
	.align	128
        .global         _Z12matmulVecMulPfS_S_ii
        .type           _Z12matmulVecMulPfS_S_ii,@function
        .size           _Z12matmulVecMulPfS_S_ii,(.L_x_7 - _Z12matmulVecMulPfS_S_ii)
        .other          _Z12matmulVecMulPfS_S_ii,@"STO_CUDA_ENTRY STV_DEFAULT"
_Z12matmulVecMulPfS_S_ii:
.text._Z12matmulVecMulPfS_S_ii:
[----:B------:R-:W-:Y:S01]  /*0000*/  LDC R1, c[0x0][0x37c] ;  /* 0x0000df00ff017b82 */ /* 0x000fe20000000800 */
[----:B------:R-:W0:Y:S01]  /*0010*/  S2R R0, SR_CTAID.X ;  /* 0x0000000000007919 */ /* 0x000e220000002500 */
[----:B------:R-:W0:Y:S01]  /*0020*/  LDCU UR4, c[0x0][0x360] ;  /* 0x00006c00ff0477ac */ /* 0x000e220008000800 */
[----:B------:R-:W0:Y:S01]  /*0030*/  S2R R3, SR_TID.X ;  /* 0x0000000000037919 */ /* 0x000e220000002100 */
[----:B------:R-:W1:Y:S01]  /*0040*/  LDCU UR5, c[0x0][0x398] ;  /* 0x00007300ff0577ac */ /* 0x000e620008000800 */
[----:B0-----:R-:W-:-:S05]  /*0050*/  IMAD R0, R0, UR4, R3 ;  /* 0x0000000400007c24 */ /* 0x001fca000f8e0203 */
[----:B-1----:R-:W-:-:S13]  /*0060*/  ISETP.GE.AND P0, PT, R0, UR5, PT ;  /* 0x0000000500007c0c */ /* 0x002fda000bf06270 */
[----:B------:R-:W-:Y:S05]  /*0070*/  @P0 EXIT ;  /* 0x000000000000094d */ /* 0x000fea0003800000 */
[----:B------:R-:W0:Y:S01]  /*0080*/  LDCU UR8, c[0x0][0x39c] ;  /* 0x00007380ff0877ac */ /* 0x000e220008000800 */
[----:B------:R-:W-:Y:S01]  /*0090*/  HFMA2 R15, -RZ, RZ, 0, 0 ;  /* 0x00000000ff0f7431 */ /* 0x000fe200000001ff */
[----:B------:R-:W1:Y:S01]  /*00a0*/  LDCU.64 UR16, c[0x0][0x358] ;  /* 0x00006b00ff1077ac */ /* 0x000e620008000a00 */
[----:B0-----:R-:W-:-:S09]  /*00b0*/  UISETP.GE.AND UP0, UPT, UR8, 0x1, UPT ;  /* 0x000000010800788c */ /* 0x001fd2000bf06270 */
[----:B-1----:R-:W-:Y:S05]  /*00c0*/  BRA.U !UP0, `(.L_x_0) ;  /* 0x0000000908647547 */ /* 0x002fea000b800000 */
[----:B------:R-:W-:Y:S02]  /*00d0*/  UISETP.GE.U32.AND UP1, UPT, UR8, 0x10, UPT ;  /* 0x000000100800788c */ /* 0x000fe4000bf26070 */
[----:B------:R-:W-:Y:S01]  /*00e0*/  IMAD R7, R0, UR8, RZ ;  /* 0x0000000800077c24 */ /* 0x000fe2000f8e02ff */
[----:B------:R-:W-:Y:S01]  /*00f0*/  ULOP3.LUT UR9, UR8, 0xf, URZ, 0xc0, !UPT ;  /* 0x0000000f08097892 */ /* 0x000fe2000f8ec0ff */
[----:B------:R-:W-:Y:S02]  /*0100*/  MOV R15, RZ ;  /* 0x000000ff000f7202 */ /* 0x000fe40000000f00 */
[----:B------:R-:W-:Y:S01]  /*0110*/  MOV R8, RZ ;  /* 0x000000ff00087202 */ /* 0x000fe20000000f00 */
[----:B------:R-:W-:Y:S02]  /*0120*/  UISETP.NE.AND UP0, UPT, UR9, URZ, UPT ;  /* 0x000000ff0900728c */ /* 0x000fe4000bf05270 */
[----:B------:R-:W-:Y:S09]  /*0130*/  BRA.U !UP1, `(.L_x_1) ;  /* 0x0000000509147547 */ /* 0x000ff2000b800000 */
[----:B------:R-:W0:Y:S01]  /*0140*/  LDCU.128 UR12, c[0x0][0x380] ;  /* 0x00007000ff0c77ac */ /* 0x000e220008000c00 */
[----:B------:R-:W-:Y:S02]  /*0150*/  MOV R15, RZ ;  /* 0x000000ff000f7202 */ /* 0x000fe40000000f00 */
[----:B------:R-:W-:Y:S01]  /*0160*/  MOV R6, R7 ;  /* 0x0000000700067202 */ /* 0x000fe20000000f00 */
[----:B------:R-:W-:-:S04]  /*0170*/  ULOP3.LUT UR10, UR8, 0x7ffffff0, URZ, 0xc0, !UPT ;  /* 0x7ffffff0080a7892 */ /* 0x000fc8000f8ec0ff */
[----:B------:R-:W-:Y:S02]  /*0180*/  UIADD3 UR11, UPT, UPT, -UR10, URZ, URZ ;  /* 0x000000ff0a0b7290 */ /* 0x000fe4000fffe1ff */
[----:B------:R-:W-:Y:S01]  /*0190*/  MOV R8, UR10 ;  /* 0x0000000a00087c02 */ /* 0x000fe20008000f00 */
[----:B0-----:R-:W-:Y:S02]  /*01a0*/  UIADD3 UR4, UP2, UPT, UR14, 0x20, URZ ;  /* 0x000000200e047890 */ /* 0x001fe4000ff5e0ff */
[----:B------:R-:W-:Y:S02]  /*01b0*/  UIADD3 UR6, UP1, UPT, UR12, 0x20, URZ ;  /* 0x000000200c067890 */ /* 0x000fe4000ff3e0ff */
[----:B------:R-:W-:Y:S02]  /*01c0*/  UIADD3.X UR5, UPT, UPT, URZ, UR15, URZ, UP2, !UPT ;  /* 0x0000000fff057290 */ /* 0x000fe400097fe4ff */
[----:B------:R-:W-:Y:S01]  /*01d0*/  MOV R2, UR4 ;  /* 0x0000000400027c02 */ /* 0x000fe20008000f00 */
[----:B------:R-:W-:-:S03]  /*01e0*/  UIADD3.X UR7, UPT, UPT, URZ, UR13, URZ, UP1, !UPT ;  /* 0x0000000dff077290 */ /* 0x000fc60008ffe4ff */
[----:B------:R-:W-:-:S09]  /*01f0*/  MOV R3, UR5 ;  /* 0x0000000500037c02 */ /* 0x000fd20008000f00 */
.L_x_2:
[----:B------:R-:W-:Y:S01]  /*0200*/  MOV R4, UR6 ;  /* 0x0000000600047c02 */ /* 0x000fe20008000f00 */
[----:B------:R-:W2:Y:S01]  /*0210*/  LDG.E R17, desc[UR16][R2.64+-0x20] ;  /* 0xffffe01002117981 */ /* 0x000ea2000c1e1900 */
[----:B------:R-:W-:-:S03]  /*0220*/  MOV R5, UR7 ;  /* 0x0000000700057c02 */ /* 0x000fc60008000f00 */
[----:B------:R-:W3:Y:S01]  /*0230*/  LDG.E R25, desc[UR16][R2.64+-0x1c] ;  /* 0xffffe41002197981 */ /* 0x000ee2000c1e1900 */
[----:B------:R-:W-:-:S03]  /*0240*/  IMAD.WIDE R4, R6, 0x4, R4 ;  /* 0x0000000406047825 */ /* 0x000fc600078e0204 */
[----:B------:R-:W4:Y:S04]  /*0250*/  LDG.E R19, desc[UR16][R2.64+-0x18] ;  /* 0xffffe81002137981 */ /* 0x000f28000c1e1900 */
[----:B------:R-:W2:Y:S04]  /*0260*/  LDG.E R16, desc[UR16][R4.64+-0x20] ;  /* 0xffffe01004107981 */ /* 0x000ea8000c1e1900 */
[----:B------:R-:W3:Y:S04]  /*0270*/  LDG.E R18, desc[UR16][R4.64+-0x1c] ;  /* 0xffffe41004127981 */ /* 0x000ee8000c1e1900 */
[----:B------:R-:W4:Y:S04]  /*0280*/  LDG.E R20, desc[UR16][R4.64+-0x18] ;  /* 0xffffe81004147981 */ /* 0x000f28000c1e1900 */
[----:B------:R-:W5:Y:S04]  /*0290*/  LDG.E R22, desc[UR16][R2.64+-0x14] ;  /* 0xffffec1002167981 */ /* 0x000f68000c1e1900 */
        /* <DEDUP_REMOVED lines=8> */
[----:B------:R-:W5:Y:S01]  /*0320*/  LDG.E R14, desc[UR16][R4.64+-0x4] ;  /* 0xfffffc10040e7981 */ /* 0x000f62000c1e1900 */
[----:B--2---:R-:W-:-:S03]  /*0330*/  FFMA R17, R16, R17, R15 ;  /* 0x0000001110117223 */ /* 0x004fc6000000000f */
[----:B------:R-:W2:Y:S04]  /*0340*/  LDG.E R15, desc[UR16][R2.64] ;  /* 0x00000010020f7981 */ /* 0x000ea8000c1e1900 */
[----:B------:R-:W2:Y:S01]  /*0350*/  LDG.E R16, desc[UR16][R4.64] ;  /* 0x0000001004107981 */ /* 0x000ea2000c1e1900 */
[----:B---3--:R-:W-:-:S03]  /*0360*/  FFMA R25, R18, R25, R17 ;  /* 0x0000001912197223 */ /* 0x008fc60000000011 */
[----:B------:R-:W3:Y:S01]  /*0370*/  LDG.E R17, desc[UR16][R2.64+0x4] ;  /* 0x0000041002117981 */ /* 0x000ee2000c1e1900 */
[----:B----4-:R-:W-:-:S03]  /*0380*/  FFMA R26, R20, R19, R25 ;  /* 0x00000013141a7223 */ /* 0x010fc60000000019 */
[----:B------:R-:W3:Y:S04]  /*0390*/  LDG.E R18, desc[UR16][R4.64+0x4] ;  /* 0x0000041004127981 */ /* 0x000ee8000c1e1900 */
[----:B------:R-:W4:Y:S01]  /*03a0*/  LDG.E R20, desc[UR16][R2.64+0x8] ;  /* 0x0000081002147981 */ /* 0x000f22000c1e1900 */
[----:B-----5:R-:W-:-:S03]  /*03b0*/  FFMA R25, R21, R22, R26 ;  /* 0x0000001615197223 */ /* 0x020fc6000000001a */
[----:B------:R-:W4:Y:S04]  /*03c0*/  LDG.E R19, desc[UR16][R4.64+0x8] ;  /* 0x0000081004137981 */ /* 0x000f28000c1e1900 */
[----:B------:R-:W5:Y:S01]  /*03d0*/  LDG.E R22, desc[UR16][R2.64+0xc] ;  /* 0x00000c1002167981 */ /* 0x000f62000c1e1900 */
[----:B------:R-:W-:-:S03]  /*03e0*/  FFMA R25, R24, R23, R25 ;  /* 0x0000001718197223 */ /* 0x000fc60000000019 */
[----:B------:R-:W5:Y:S04]  /*03f0*/  LDG.E R21, desc[UR16][R4.64+0xc] ;  /* 0x00000c1004157981 */ /* 0x000f68000c1e1900 */
[----:B------:R-:W5:Y:S01]  /*0400*/  LDG.E R24, desc[UR16][R2.64+0x10] ;  /* 0x0000101002187981 */ /* 0x000f62000c1e1900 */
[----:B------:R-:W-:-:S03]  /*0410*/  FFMA R25, R10, R9, R25 ;  /* 0x000000090a197223 */ /* 0x000fc60000000019 */
[----:B------:R-:W5:Y:S04]  /*0420*/  LDG.E R23, desc[UR16][R4.64+0x10] ;  /* 0x0000101004177981 */ /* 0x000f68000c1e1900 */
[----:B------:R-:W5:Y:S01]  /*0430*/  LDG.E R10, desc[UR16][R2.64+0x14] ;  /* 0x00001410020a7981 */ /* 0x000f62000c1e1900 */
[----:B------:R-:W-:-:S03]  /*0440*/  FFMA R27, R12, R11, R25 ;  /* 0x0000000b0c1b7223 */ /* 0x000fc60000000019 */
[----:B------:R-:W5:Y:S04]  /*0450*/  LDG.E R9, desc[UR16][R4.64+0x14] ;  /* 0x0000141004097981 */ /* 0x000f68000c1e1900 */
[----:B------:R-:W5:Y:S04]  /*0460*/  LDG.E R11, desc[UR16][R2.64+0x18] ;  /* 0x00001810020b7981 */ /* 0x000f68000c1e1900 */
[----:B------:R-:W5:Y:S04]  /*0470*/  LDG.E R12, desc[UR16][R4.64+0x18] ;  /* 0x00001810040c7981 */ /* 0x000f68000c1e1900 */
[----:B------:R-:W5:Y:S04]  /*0480*/  LDG.E R25, desc[UR16][R4.64+0x1c] ;  /* 0x00001c1004197981 */ /* 0x000f68000c1e1900 */
[----:B------:R0:W5:Y:S01]  /*0490*/  LDG.E R26, desc[UR16][R2.64+0x1c] ;  /* 0x00001c10021a7981 */ /* 0x000162000c1e1900 */
[----:B------:R-:W-:Y:S01]  /*04a0*/  FFMA R13, R14, R13, R27 ;  /* 0x0000000d0e0d7223 */ /* 0x000fe2000000001b */
[----:B------:R-:W-:-:S04]  /*04b0*/  UIADD3 UR11, UPT, UPT, UR11, 0x10, URZ ;  /* 0x000000100b0b7890 */ /* 0x000fc8000fffe0ff */
[----:B------:R-:W-:Y:S01]  /*04c0*/  UISETP.NE.AND UP1, UPT, UR11, URZ, UPT ;  /* 0x000000ff0b00728c */ /* 0x000fe2000bf25270 */
[----:B0-----:R-:W-:Y:S02]  /*04d0*/  IADD3 R2, P0, PT, R2, 0x40, RZ ;  /* 0x0000004002027810 */ /* 0x001fe40007f1e0ff */
[----:B------:R-:W-:Y:S02]  /*04e0*/  IADD3 R6, PT, PT, R6, 0x10, RZ ;  /* 0x0000001006067810 */ /* 0x000fe40007ffe0ff */
[----:B------:R-:W-:Y:S01]  /*04f0*/  IADD3.X R3, PT, PT, RZ, R3, RZ, P0, !PT ;  /* 0x00000003ff037210 */ /* 0x000fe200007fe4ff */
[----:B--2---:R-:W-:-:S04]  /*0500*/  FFMA R13, R16, R15, R13 ;  /* 0x0000000f100d7223 */ /* 0x004fc8000000000d */
[----:B---3--:R-:W-:-:S04]  /*0510*/  FFMA R18, R18, R17, R13 ;  /* 0x0000001112127223 */ /* 0x008fc8000000000d */
[----:B----4-:R-:W-:-:S04]  /*0520*/  FFMA R18, R19, R20, R18 ;  /* 0x0000001413127223 */ /* 0x010fc80000000012 */
[----:B-----5:R-:W-:-:S04]  /*0530*/  FFMA R18, R21, R22, R18 ;  /* 0x0000001615127223 */ /* 0x020fc80000000012 */
[----:B------:R-:W-:-:S04]  /*0540*/  FFMA R18, R23, R24, R18 ;  /* 0x0000001817127223 */ /* 0x000fc80000000012 */
[----:B------:R-:W-:-:S04]  /*0550*/  FFMA R9, R9, R10, R18 ;  /* 0x0000000a09097223 */ /* 0x000fc80000000012 */
[----:B------:R-:W-:-:S04]  /*0560*/  FFMA R12, R12, R11, R9 ;  /* 0x0000000b0c0c7223 */ /* 0x000fc80000000009 */
[----:B------:R-:W-:Y:S01]  /*0570*/  FFMA R15, R25, R26, R12 ;  /* 0x0000001a190f7223 */ /* 0x000fe2000000000c */
[----:B------:R-:W-:Y:S06]  /*0580*/  BRA.U UP1, `(.L_x_2) ;  /* 0xfffffffd011c7547 */ /* 0x000fec000b83ffff */
.L_x_1:
[----:B------:R-:W-:Y:S05]  /*0590*/  BRA.U !UP0, `(.L_x_0) ;  /* 0x0000000508307547 */ /* 0x000fea000b800000 */
[----:B------:R-:W-:Y:S02]  /*05a0*/  UISETP.GE.U32.AND UP0, UPT, UR9, 0x8, UPT ;  /* 0x000000080900788c */ /* 0x000fe4000bf06070 */
[----:B------:R-:W-:-:S04]  /*05b0*/  ULOP3.LUT UR5, UR8, 0x7, URZ, 0xc0, !UPT ;  /* 0x0000000708057892 */ /* 0x000fc8000f8ec0ff */
[----:B------:R-:W-:-:S03]  /*05c0*/  UISETP.NE.AND UP1, UPT, UR5, URZ, UPT ;  /* 0x000000ff0500728c */ /* 0x000fc6000bf25270 */
[----:B------:R-:W-:Y:S08]  /*05d0*/  BRA.U !UP0, `(.L_x_3) ;  /* 0x0000000108787547 */ /* 0x000ff0000b800000 */
[----:B------:R-:W0:Y:S01]  /*05e0*/  LDC.64 R2, c[0x0][0x380] ;  /* 0x0000e000ff027b82 */ /* 0x000e220000000a00 */
[----:B------:R-:W-:-:S07]  /*05f0*/  IADD3 R9, PT, PT, R7, R8, RZ ;  /* 0x0000000807097210 */ /* 0x000fce0007ffe0ff */
[----:B------:R-:W1:Y:S01]  /*0600*/  LDC.64 R4, c[0x0][0x388] ;  /* 0x0000e200ff047b82 */ /* 0x000e620000000a00 */
[----:B0-----:R-:W-:-:S05]  /*0610*/  IMAD.WIDE R2, R9, 0x4, R2 ;  /* 0x0000000409027825 */ /* 0x001fca00078e0202 */
[----:B------:R-:W2:Y:S01]  /*0620*/  LDG.E R10, desc[UR16][R2.64] ;  /* 0x00000010020a7981 */ /* 0x000ea2000c1e1900 */
[----:B-1----:R-:W-:-:S03]  /*0630*/  IMAD.WIDE.U32 R4, R8, 0x4, R4 ;  /* 0x0000000408047825 */ /* 0x002fc600078e0004 */
[----:B------:R-:W3:Y:S04]  /*0640*/  LDG.E R13, desc[UR16][R2.64+0x4] ;  /* 0x00000410020d7981 */ /* 0x000ee8000c1e1900 */
[----:B------:R-:W2:Y:S04]  /*0650*/  LDG.E R11, desc[UR16][R4.64] ;  /* 0x00000010040b7981 */ /* 0x000ea8000c1e1900 */
[----:B------:R-:W3:Y:S04]  /*0660*/  LDG.E R12, desc[UR16][R4.64+0x4] ;  /* 0x00000410040c7981 */ /* 0x000ee8000c1e1900 */
[----:B------:R-:W4:Y:S04]  /*0670*/  LDG.E R17, desc[UR16][R2.64+0x8] ;  /* 0x0000081002117981 */ /* 0x000f28000c1e1900 */
        /* <DEDUP_REMOVED lines=11> */
[----:B------:R-:W-:Y:S01]  /*0730*/  IADD3 R8, PT, PT, R8, 0x8, RZ ;  /* 0x0000000808087810 */ /* 0x000fe20007ffe0ff */
[----:B--2---:R-:W-:-:S04]  /*0740*/  FFMA R10, R10, R11, R15 ;  /* 0x0000000b0a0a7223 */ /* 0x004fc8000000000f */
[----:B---3--:R-:W-:-:S04]  /*0750*/  FFMA R10, R13, R12, R10 ;  /* 0x0000000c0d0a7223 */ /* 0x008fc8000000000a */
[----:B----4-:R-:W-:-:S04]  /*0760*/  FFMA R10, R17, R14, R10 ;  /* 0x0000000e110a7223 */ /* 0x010fc8000000000a */
[----:B-----5:R-:W-:-:S04]  /*0770*/  FFMA R10, R19, R16, R10 ;  /* 0x00000010130a7223 */ /* 0x020fc8000000000a */
[----:B------:R-:W-:-:S04]  /*0780*/  FFMA R10, R21, R18, R10 ;  /* 0x00000012150a7223 */ /* 0x000fc8000000000a */
[----:B------:R-:W-:-:S04]  /*0790*/  FFMA R23, R23, R20, R10 ;  /* 0x0000001417177223 */ /* 0x000fc8000000000a */
[----:B------:R-:W-:-:S04]  /*07a0*/  FFMA R6, R6, R9, R23 ;  /* 0x0000000906067223 */ /* 0x000fc80000000017 */
[----:B------:R-:W-:-:S07]  /*07b0*/  FFMA R15, R25, R22, R6 ;  /* 0x00000016190f7223 */ /* 0x000fce0000000006 */
.L_x_3:
        /* <DEDUP_REMOVED lines=17> */
[----:B------:R-:W5:Y:S01]  /*08d0*/  LDG.E R14, desc[UR16][R4.64+0xc] ;  /* 0x00000c10040e7981 */ /* 0x000f62000c1e1900 */
[----:B------:R-:W-:Y:S01]  /*08e0*/  IADD3 R8, PT, PT, R8, 0x4, RZ ;  /* 0x0000000408087810 */ /* 0x000fe20007ffe0ff */
[----:B--2---:R-:W-:-:S04]  /*08f0*/  FFMA R6, R6, R9, R15 ;  /* 0x0000000906067223 */ /* 0x004fc8000000000f */
[----:B---3--:R-:W-:-:S04]  /*0900*/  FFMA R6, R11, R10, R6 ;  /* 0x0000000a0b067223 */ /* 0x008fc80000000006 */
[----:B----4-:R-:W-:-:S04]  /*0910*/  FFMA R6, R13, R12, R6 ;  /* 0x0000000c0d067223 */ /* 0x010fc80000000006 */
[----:B-----5:R-:W-:-:S07]  /*0920*/  FFMA R15, R17, R14, R6 ;  /* 0x0000000e110f7223 */ /* 0x020fce0000000006 */
.L_x_4:
[----:B------:R-:W-:Y:S05]  /*0930*/  BRA.U !UP1, `(.L_x_0) ;  /* 0x0000000109487547 */ /* 0x000fea000b800000 */
[----:B------:R-:W0:Y:S01]  /*0940*/  LDC.64 R2, c[0x0][0x388] ;  /* 0x0000e200ff027b82 */ /* 0x000e220000000a00 */
[----:B------:R-:W-:Y:S01]  /*0950*/  IADD3 R7, PT, PT, R7, R8, RZ ;  /* 0x0000000807077210 */ /* 0x000fe20007ffe0ff */
[----:B------:R-:W-:-:S06]  /*0960*/  UIADD3 UR4, UPT, UPT, -UR4, URZ, URZ ;  /* 0x000000ff04047290 */ /* 0x000fcc000fffe1ff */
[----:B------:R-:W1:Y:S01]  /*0970*/  LDC.64 R10, c[0x0][0x380] ;  /* 0x0000e000ff0a7b82 */ /* 0x000e620000000a00 */
[----:B0-----:R-:W-:-:S03]  /*0980*/  IMAD.WIDE.U32 R2, R8, 0x4, R2 ;  /* 0x0000000408027825 */ /* 0x001fc600078e0002 */
[----:B------:R-:W-:Y:S02]  /*0990*/  MOV R6, R2 ;  /* 0x0000000200067202 */ /* 0x000fe40000000f00 */
[----:B------:R-:W-:-:S07]  /*09a0*/  MOV R5, R3 ;  /* 0x0000000300057202 */ /* 0x000fce0000000f00 */
.L_x_5:
[----:B-1----:R-:W-:Y:S01]  /*09b0*/  IMAD.WIDE R2, R7, 0x4, R10 ;  /* 0x0000000407027825 */ /* 0x002fe200078e020a */
[----:B------:R-:W-:-:S05]  /*09c0*/  MOV R4, R6 ;  /* 0x0000000600047202 */ /* 0x000fca0000000f00 */
[----:B------:R-:W2:Y:S04]  /*09d0*/  LDG.E R2, desc[UR16][R2.64] ;  /* 0x0000001002027981 */ /* 0x000ea8000c1e1900 */
[----:B------:R0:W2:Y:S01]  /*09e0*/  LDG.E R4, desc[UR16][R4.64] ;  /* 0x0000001004047981 */ /* 0x0000a2000c1e1900 */
[----:B------:R-:W-:Y:S01]  /*09f0*/  UIADD3 UR4, UPT, UPT, UR4, 0x1, URZ ;  /* 0x0000000104047890 */ /* 0x000fe2000fffe0ff */
[----:B------:R-:W-:Y:S02]  /*0a00*/  IADD3 R6, P0, PT, R6, 0x4, RZ ;  /* 0x0000000406067810 */ /* 0x000fe40007f1e0ff */
[----:B------:R-:W-:Y:S01]  /*0a10*/  IADD3 R7, PT, PT, R7, 0x1, RZ ;  /* 0x0000000107077810 */ /* 0x000fe20007ffe0ff */
[----:B------:R-:W-:Y:S01]  /*0a20*/  UISETP.NE.AND UP0, UPT, UR4, URZ, UPT ;  /* 0x000000ff0400728c */ /* 0x000fe2000bf05270 */
[----:B0-----:R-:W-:Y:S01]  /*0a30*/  IADD3.X R5, PT, PT, RZ, R5, RZ, P0, !PT ;  /* 0x00000005ff057210 */ /* 0x001fe200007fe4ff */
[----:B--2---:R-:W-:-:S07]  /*0a40*/  FFMA R15, R2, R4, R15 ;  /* 0x00000004020f7223 */ /* 0x004fce000000000f */
[----:B------:R-:W-:Y:S05]  /*0a50*/  BRA.U UP0, `(.L_x_5) ;  /* 0xfffffffd00d47547 */ /* 0x000fea000b83ffff */
.L_x_0:
[----:B------:R-:W0:Y:S02]  /*0a60*/  LDC.64 R2, c[0x0][0x390] ;  /* 0x0000e400ff027b82 */ /* 0x000e240000000a00 */
[----:B0-----:R-:W-:-:S05]  /*0a70*/  IMAD.WIDE R2, R0, 0x4, R2 ;  /* 0x0000000400027825 */ /* 0x001fca00078e0202 */
[----:B------:R-:W-:Y:S01]  /*0a80*/  STG.E desc[UR16][R2.64], R15 ;  /* 0x0000000f02007986 */ /* 0x000fe2000c101910 */
[----:B------:R-:W-:Y:S05]  /*0a90*/  EXIT ;  /* 0x000000000000794d */ /* 0x000fea0003800000 */
.L_x_6:
[----:B------:R-:W-:-:S00]  /*0aa0*/  BRA `(.L_x_6) ;  /* 0xfffffffc00fc7947 */ /* 0x000fc0000383ffff */
[----:B------:R-:W-:-:S00]  /*0ab0*/  NOP ;  /* 0x0000000000007918 */ /* 0x000fc00000000000 */
        /* <DEDUP_REMOVED lines=12> */
.L_x_7:


//--------------------- .nv.shared.reserved.0     --------------------------
	.section	.nv.shared.reserved.0,"aw",@nobits
	.weak		__nv_reservedSMEM_offset_0_alias
	.size		__nv_reservedSMEM_offset_0_alias, 0, 64
	.other		__nv_reservedSMEM_offset_0_alias,@"STO_CUDA_RESERVED_SHARED STV_DEFAULT"
__nv_reservedSMEM_offset_0_alias:
	.zero		0
	.zero		64


//--------------------- .nv.constant0._Z12matmulVecMulPfS_S_ii --------------------------
	.section	.nv.constant0._Z12matmulVecMulPfS_S_ii,"a",@progbits
	.sectionflags	@""
	.align	4
.nv.constant0._Z12matmulVecMulPfS_S_ii:
	.zero		928


//--------------------- SYMBOLS --------------------------

	.type		.nv.reservedSmem.offset0,@object
	.size		.nv.reservedSmem.offset0,0x4
